//
// Generated by NVIDIA NVVM Compiler
//
// Compiler Build ID: CL-36424714
// Cuda compilation tools, release 13.0, V13.0.88
// Based on NVVM 20.0.0
//

.version 9.0
.target sm_100
.address_size 64

	// .globl	_Z13jacobi_kernelPdS_S_di

.visible .entry _Z13jacobi_kernelPdS_S_di(
	.param .u64 .ptr .align 1 _Z13jacobi_kernelPdS_S_di_param_0,
	.param .u64 .ptr .align 1 _Z13jacobi_kernelPdS_S_di_param_1,
	.param .u64 .ptr .align 1 _Z13jacobi_kernelPdS_S_di_param_2,
	.param .f64 _Z13jacobi_kernelPdS_S_di_param_3,
	.param .u32 _Z13jacobi_kernelPdS_S_di_param_4
)
{
	.reg .pred 	%p<8>;
	.reg .b32 	%r<16>;
	.reg .b64 	%rd<15>;
	.reg .b64 	%fd<14>;

	ld.param.u64 	%rd1, [_Z13jacobi_kernelPdS_S_di_param_0];
	ld.param.u64 	%rd2, [_Z13jacobi_kernelPdS_S_di_param_1];
	ld.param.u64 	%rd3, [_Z13jacobi_kernelPdS_S_di_param_2];
	ld.param.f64 	%fd1, [_Z13jacobi_kernelPdS_S_di_param_3];
	ld.param.u32 	%r4, [_Z13jacobi_kernelPdS_S_di_param_4];
	mov.u32 	%r5, %ctaid.x;
	mov.u32 	%r6, %ntid.x;
	mov.u32 	%r7, %tid.x;
	mad.lo.s32 	%r8, %r5, %r6, %r7;
	mov.u32 	%r9, %ctaid.y;
	mov.u32 	%r10, %ntid.y;
	mov.u32 	%r11, %tid.y;
	mad.lo.s32 	%r12, %r9, %r10, %r11;
	setp.lt.s32 	%p1, %r8, 1;
	add.s32 	%r13, %r4, -1;
	setp.ge.s32 	%p2, %r8, %r13;
	or.pred  	%p3, %p1, %p2;
	setp.eq.s32 	%p4, %r12, 0;
	or.pred  	%p5, %p4, %p3;
	setp.ge.s32 	%p6, %r12, %r13;
	or.pred  	%p7, %p5, %p6;
	@%p7 bra 	$L__BB0_2;
	cvta.to.global.u64 	%rd4, %rd1;
	cvta.to.global.u64 	%rd5, %rd2;
	cvta.to.global.u64 	%rd6, %rd3;
	mad.lo.s32 	%r14, %r4, %r8, %r12;
	sub.s32 	%r15, %r14, %r4;
	mul.wide.s32 	%rd7, %r15, 8;
	add.s64 	%rd8, %rd4, %rd7;
	ld.global.f64 	%fd2, [%rd8];
	mul.wide.s32 	%rd9, %r4, 8;
	add.s64 	%rd10, %rd8, %rd9;
	ld.global.f64 	%fd3, [%rd10+-8];
	add.f64 	%fd4, %fd2, %fd3;
	ld.global.f64 	%fd5, [%rd10+8];
	add.f64 	%fd6, %fd4, %fd5;
	add.s64 	%rd11, %rd10, %rd9;
	ld.global.f64 	%fd7, [%rd11];
	add.f64 	%fd8, %fd6, %fd7;
	mul.f64 	%fd9, %fd1, %fd1;
	mul.wide.s32 	%rd12, %r14, 8;
	add.s64 	%rd13, %rd5, %rd12;
	ld.global.f64 	%fd10, [%rd13];
	mul.f64 	%fd11, %fd9, %fd10;
	sub.f64 	%fd12, %fd8, %fd11;
	mul.f64 	%fd13, %fd12, 0d3FD0000000000000;
	add.s64 	%rd14, %rd6, %rd12;
	st.global.f64 	[%rd14], %fd13;
$L__BB0_2:
	ret;

}


// ===== COMPILED SASS (sm_100) =====

	.target	sm_100

	.elftype	@"ET_EXEC"


//--------------------- .note.nv.tkinfo           --------------------------
	.section	.note.nv.tkinfo,"",@"SHT_NOTE"
	.sectionflags	@"SHF_NOTE_NV_TKINFO"
	.tkinfo
        /*0018*/ 	.word	0x00000002
        /*0030*/ 	.string	""
        /*0030*/ 	.string	"ptxas"
        /*0030*/ 	.string	"Cuda compilation tools, release 13.0, V13.0.88"
        /*0030*/ 	.string	"Build cuda_13.0.r13.0/compiler.36424714_0"
        /*0030*/ 	.string	"-arch sm_100 -m 64 "



//--------------------- .note.nv.cuinfo           --------------------------
	.section	.note.nv.cuinfo,"",@"SHT_NOTE"
	.sectionflags	@"SHF_NOTE_NV_CUINFO"
        /*0018*/ 	.short	0x0002
        /*001a*/ 	.short	0x0064
        /*001c*/ 	.short	0x0082
	.zero		2


//--------------------- .nv.info                  --------------------------
	.section	.nv.info,"",@"SHT_CUDA_INFO"
	.align	4


	//----- nvinfo : EIATTR_REGCOUNT
	.align		4
        /*0000*/ 	.byte	0x04, 0x2f
        /*0002*/ 	.short	(.L_1 - .L_0)
	.align		4
.L_0:
        /*0004*/ 	.word	index@(_Z13jacobi_kernelPdS_S_di)
        /*0008*/ 	.word	0x00000012


	//----- nvinfo : EIATTR_FRAME_SIZE
	.align		4
.L_1:
        /*000c*/ 	.byte	0x04, 0x11
        /*000e*/ 	.short	(.L_3 - .L_2)
	.align		4
.L_2:
        /*0010*/ 	.word	index@(_Z13jacobi_kernelPdS_S_di)
        /*0014*/ 	.word	0x00000000


	//----- nvinfo : EIATTR_MIN_STACK_SIZE
	.align		4
.L_3:
        /*0018*/ 	.byte	0x04, 0x12
        /*001a*/ 	.short	(.L_5 - .L_4)
	.align		4
.L_4:
        /*001c*/ 	.word	index@(_Z13jacobi_kernelPdS_S_di)
        /*0020*/ 	.word	0x00000000
.L_5:


//--------------------- .nv.compat                --------------------------
	.section	.nv.compat,"",@"SHT_CUDA_COMPAT_INFO"
	.align	4
        /*0000*/ 	.byte	0x02, 0x09, 0x00, 0x00, 0x02, 0x02, 0x01, 0x00, 0x02, 0x05, 0x05, 0x00, 0x03, 0x07, 0x01, 0x01
        /*0010*/ 	.byte	0x02, 0x03, 0x00, 0x00, 0x02, 0x06, 0x01, 0x00, 0x04, 0x0b, 0x08, 0x00, 0x01, 0x00, 0x00, 0x00
        /*0020*/ 	.byte	0x00, 0x00, 0x00, 0x00


//--------------------- .nv.info._Z13jacobi_kernelPdS_S_di --------------------------
	.section	.nv.info._Z13jacobi_kernelPdS_S_di,"",@"SHT_CUDA_INFO"
	.sectionflags	@""
	.align	4


	//----- nvinfo : EIATTR_CUDA_API_VERSION
	.align		4
        /*0000*/ 	.byte	0x04, 0x37
        /*0002*/ 	.short	(.L_7 - .L_6)
.L_6:
        /*0004*/ 	.word	0x00000082


	//----- nvinfo : EIATTR_KPARAM_INFO
	.align		4
.L_7:
        /*0008*/ 	.byte	0x04, 0x17
        /*000a*/ 	.short	(.L_9 - .L_8)
.L_8:
        /*000c*/ 	.word	0x00000000
        /*0010*/ 	.short	0x0004
        /*0012*/ 	.short	0x0020
        /*0014*/ 	.byte	0x00, 0xf0, 0x11, 0x00


	//----- nvinfo : EIATTR_KPARAM_INFO
	.align		4
.L_9:
        /*0018*/ 	.byte	0x04, 0x17
        /*001a*/ 	.short	(.L_11 - .L_10)
.L_10:
        /*001c*/ 	.word	0x00000000
        /*0020*/ 	.short	0x0003
        /*0022*/ 	.short	0x0018
        /*0024*/ 	.byte	0x00, 0xf0, 0x21, 0x00


	//----- nvinfo : EIATTR_KPARAM_INFO
	.align		4
.L_11:
        /*0028*/ 	.byte	0x04, 0x17
        /*002a*/ 	.short	(.L_13 - .L_12)
.L_12:
        /*002c*/ 	.word	0x00000000
        /*0030*/ 	.short	0x0002
        /*0032*/ 	.short	0x0010
        /*0034*/ 	.byte	0x00, 0xf5, 0x21, 0x00


	//----- nvinfo : EIATTR_KPARAM_INFO
	.align		4
.L_13:
        /*0038*/ 	.byte	0x04, 0x17
        /*003a*/ 	.short	(.L_15 - .L_14)
.L_14:
        /*003c*/ 	.word	0x00000000
        /*0040*/ 	.short	0x0001
        /*0042*/ 	.short	0x0008
        /*0044*/ 	.byte	0x00, 0xf5, 0x21, 0x00


	//----- nvinfo : EIATTR_KPARAM_INFO
	.align		4
.L_15:
        /*0048*/ 	.byte	0x04, 0x17
        /*004a*/ 	.short	(.L_17 - .L_16)
.L_16:
        /*004c*/ 	.word	0x00000000
        /*0050*/ 	.short	0x0000
        /*0052*/ 	.short	0x0000
        /*0054*/ 	.byte	0x00, 0xf5, 0x21, 0x00


	//----- nvinfo : EIATTR_SPARSE_MMA_MASK
	.align		4
.L_17:
        /*0058*/ 	.byte	0x03, 0x50
        /*005a*/ 	.short	0x0000


	//----- nvinfo : EIATTR_MAXREG_COUNT
	.align		4
        /*005c*/ 	.byte	0x03, 0x1b
        /*005e*/ 	.short	0x00ff


	//----- nvinfo : EIATTR_MERCURY_ISA_VERSION
	.align		4
        /*0060*/ 	.byte	0x03, 0x5f
        /*0062*/ 	.short	0x0101


	//----- nvinfo : EIATTR_VRC_CTA_INIT_COUNT
	.align		4
        /*0064*/ 	.byte	0x02, 0x4a
	.zero		1
	.zero		1


	//----- nvinfo : EIATTR_EXIT_INSTR_OFFSETS
	.align		4
        /*0068*/ 	.byte	0x04, 0x1c
        /*006a*/ 	.short	(.L_19 - .L_18)


	//   ....[0]....
.L_18:
        /*006c*/ 	.word	0x000000f0


	//   ....[1]....
        /*0070*/ 	.word	0x00000280


	//----- nvinfo : EIATTR_CBANK_PARAM_SIZE
	.align		4
.L_19:
        /*0074*/ 	.byte	0x03, 0x19
        /*0076*/ 	.short	0x0024


	//----- nvinfo : EIATTR_PARAM_CBANK
	.align		4
        /*0078*/ 	.byte	0x04, 0x0a
        /*007a*/ 	.short	(.L_21 - .L_20)
	.align		4
.L_20:
        /*007c*/ 	.word	index@(.nv.constant0._Z13jacobi_kernelPdS_S_di)
        /*0080*/ 	.short	0x0380
        /*0082*/ 	.short	0x0024


	//----- nvinfo : EIATTR_SW_WAR
	.align		4
.L_21:
        /*0084*/ 	.byte	0x04, 0x36
        /*0086*/ 	.short	(.L_23 - .L_22)
.L_22:
        /*0088*/ 	.word	0x00000008
.L_23:


//--------------------- .nv.callgraph             --------------------------
	.section	.nv.callgraph,"",@"SHT_CUDA_CALLGRAPH"
	.align	4
	.sectionentsize	8
	.align		4
        /*0000*/ 	.word	0x00000000
	.align		4
        /*0004*/ 	.word	0xffffffff
	.align		4
        /*0008*/ 	.word	0x00000000
	.align		4
        /*000c*/ 	.word	0xfffffffe
	.align		4
        /*0010*/ 	.word	0x00000000
	.align		4
        /*0014*/ 	.word	0xfffffffd
	.align		4
        /*0018*/ 	.word	0x00000000
	.align		4
        /*001c*/ 	.word	0xfffffffc


//--------------------- .text._Z13jacobi_kernelPdS_S_di --------------------------
	.section	.text._Z13jacobi_kernelPdS_S_di,"ax",@progbits
	.align	128
        .global         _Z13jacobi_kernelPdS_S_di
        .type           _Z13jacobi_kernelPdS_S_di,@function
        .size           _Z13jacobi_kernelPdS_S_di,(.L_x_1 - _Z13jacobi_kernelPdS_S_di)
        .other          _Z13jacobi_kernelPdS_S_di,@"STO_CUDA_ENTRY STV_DEFAULT"
_Z13jacobi_kernelPdS_S_di:
.text._Z13jacobi_kernelPdS_S_di:
[----:B------:R-:W-:Y:S01]  /*0000*/  LDC R1, c[0x0][0x37c] ;  /* 0x0000df00ff017b82 */ /* 0x000fe20000000800 */
[----:B------:R-:W0:Y:S07]  /*0010*/  S2R R3, SR_TID.X ;  /* 0x0000000000037919 */ /* 0x000e2e0000002100 */
[----:B------:R-:W0:Y:S01]  /*0020*/  S2UR UR4, SR_CTAID.X ;  /* 0x00000000000479c3 */ /* 0x000e220000002500 */
[----:B------:R-:W1:Y:S07]  /*0030*/  S2R R4, SR_TID.Y ;  /* 0x0000000000047919 */ /* 0x000e6e0000002200 */
[----:B------:R-:W0:Y:S08]  /*0040*/  LDC R0, c[0x0][0x360] ;  /* 0x0000d800ff007b82 */ /* 0x000e300000000800 */
[----:B------:R-:W2:Y:S08]  /*0050*/  LDC R11, c[0x0][0x3a0] ;  /* 0x0000e800ff0b7b82 */ /* 0x000eb00000000800 */
[----:B------:R-:W1:Y:S08]  /*0060*/  S2UR UR5, SR_CTAID.Y ;  /* 0x00000000000579c3 */ /* 0x000e700000002600 */
[----:B------:R-:W1:Y:S01]  /*0070*/  LDC R5, c[0x0][0x364] ;  /* 0x0000d900ff057b82 */ /* 0x000e620000000800 */
[----:B0-----:R-:W-:Y:S01]  /*0080*/  IMAD R0, R0, UR4, R3 ;  /* 0x0000000400007c24 */ /* 0x001fe2000f8e0203 */
[----:B--2---:R-:W-:-:S04]  /*0090*/  IADD3 R2, PT, PT, R11, -0x1, RZ ;  /* 0xffffffff0b027810 */ /* 0x004fc80007ffe0ff */
[----:B------:R-:W-:-:S04]  /*00a0*/  ISETP.GE.AND P0, PT, R0, R2, PT ;  /* 0x000000020000720c */ /* 0x000fc80003f06270 */
[----:B------:R-:W-:Y:S01]  /*00b0*/  ISETP.LT.OR P0, PT, R0, 0x1, P0 ;  /* 0x000000010000780c */ /* 0x000fe20000701670 */
[----:B-1----:R-:W-:-:S05]  /*00c0*/  IMAD R5, R5, UR5, R4 ;  /* 0x0000000505057c24 */ /* 0x002fca000f8e0204 */
[----:B------:R-:W-:-:S04]  /*00d0*/  ISETP.EQ.OR P0, PT, R5, RZ, P0 ;  /* 0x000000ff0500720c */ /* 0x000fc80000702670 */
[----:B------:R-:W-:-:S13]  /*00e0*/  ISETP.GE.OR P0, PT, R5, R2, P0 ;  /* 0x000000020500720c */ /* 0x000fda0000706670 */
[----:B------:R-:W-:Y:S05]  /*00f0*/  @P0 EXIT ;  /* 0x000000000000094d */ /* 0x000fea0003800000 */
[----:B------:R-:W0:Y:S01]  /*0100*/  LDC.64 R2, c[0x0][0x380] ;  /* 0x0000e000ff027b82 */ /* 0x000e220000000a00 */
[-C--:B------:R-:W-:Y:S01]  /*0110*/  IMAD R0, R0, R11.reuse, R5 ;  /* 0x0000000b00007224 */ /* 0x080fe200078e0205 */
[----:B------:R-:W1:Y:S04]  /*0120*/  LDCU.64 UR4, c[0x0][0x358] ;  /* 0x00006b00ff0477ac */ /* 0x000e680008000a00 */
[----:B------:R-:W-:Y:S02]  /*0130*/  IADD3 R5, PT, PT, R0, -R11, RZ ;  /* 0x8000000b00057210 */ /* 0x000fe40007ffe0ff */
[----:B------:R-:W2:Y:S08]  /*0140*/  LDC.64 R12, c[0x0][0x388] ;  /* 0x0000e200ff0c7b82 */ /* 0x000eb00000000a00 */
[----:B------:R-:W3:Y:S01]  /*0150*/  LDC.64 R14, c[0x0][0x398] ;  /* 0x0000e600ff0e7b82 */ /* 0x000ee20000000a00 */
[----:B0-----:R-:W-:-:S04]  /*0160*/  IMAD.WIDE R2, R5, 0x8, R2 ;  /* 0x0000000805027825 */ /* 0x001fc800078e0202 */
[C---:B------:R-:W-:Y:S02]  /*0170*/  IMAD.WIDE R4, R11.reuse, 0x8, R2 ;  /* 0x000000080b047825 */ /* 0x040fe400078e0202 */
[----:B-1----:R-:W4:Y:S04]  /*0180*/  LDG.E.64 R2, desc[UR4][R2.64] ;  /* 0x0000000402027981 */ /* 0x002f28000c1e1b00 */
[----:B------:R-:W4:Y:S01]  /*0190*/  LDG.E.64 R6, desc[UR4][R4.64+-0x8] ;  /* 0xfffff80404067981 */ /* 0x000f22000c1e1b00 */
[----:B------:R-:W-:-:S03]  /*01a0*/  IMAD.WIDE R10, R11, 0x8, R4 ;  /* 0x000000080b0a7825 */ /* 0x000fc600078e0204 */
[----:B------:R-:W5:Y:S01]  /*01b0*/  LDG.E.64 R8, desc[UR4][R4.64+0x8] ;  /* 0x0000080404087981 */ /* 0x000f62000c1e1b00 */
[----:B--2---:R-:W-:-:S03]  /*01c0*/  IMAD.WIDE R12, R0, 0x8, R12 ;  /* 0x00000008000c7825 */ /* 0x004fc600078e020c */
[----:B------:R-:W2:Y:S04]  /*01d0*/  LDG.E.64 R10, desc[UR4][R10.64] ;  /* 0x000000040a0a7981 */ /* 0x000ea8000c1e1b00 */
[----:B------:R-:W2:Y:S01]  /*01e0*/  LDG.E.64 R12, desc[UR4][R12.64] ;  /* 0x000000040c0c7981 */ /* 0x000ea2000c1e1b00 */
[----:B----4-:R-:W-:Y:S02]  /*01f0*/  DADD R6, R2, R6 ;  /* 0x0000000002067229 */ /* 0x010fe40000000006 */
[----:B---3--:R-:W-:-:S06]  /*0200*/  DMUL R2, R14, R14 ;  /* 0x0000000e0e027228 */ /* 0x008fcc0000000000 */
[----:B-----5:R-:W-:Y:S01]  /*0210*/  DADD R6, R6, R8 ;  /* 0x0000000006067229 */ /* 0x020fe20000000008 */
[----:B------:R-:W0:Y:S07]  /*0220*/  LDC.64 R8, c[0x0][0x390] ;  /* 0x0000e400ff087b82 */ /* 0x000e2e0000000a00 */
[----:B--2---:R-:W-:-:S08]  /*0230*/  DADD R6, R6, R10 ;  /* 0x0000000006067229 */ /* 0x004fd0000000000a */
[----:B------:R-:W-:-:S08]  /*0240*/  DFMA R2, -R2, R12, R6 ;  /* 0x0000000c0202722b */ /* 0x000fd00000000106 */
[----:B------:R-:W-:Y:S01]  /*0250*/  DMUL R2, R2, 0.25 ;  /* 0x3fd0000002027828 */ /* 0x000fe20000000000 */
[----:B0-----:R-:W-:-:S06]  /*0260*/  IMAD.WIDE R4, R0, 0x8, R8 ;  /* 0x0000000800047825 */ /* 0x001fcc00078e0208 */
[----:B------:R-:W-:Y:S01]  /*0270*/  STG.E.64 desc[UR4][R4.64], R2 ;  /* 0x0000000204007986 */ /* 0x000fe2000c101b04 */
[----:B------:R-:W-:Y:S05]  /*0280*/  EXIT ;  /* 0x000000000000794d */ /* 0x000fea0003800000 */
.L_x_0:
[----:B------:R-:W-:-:S00]  /*0290*/  BRA `(.L_x_0) ;  /* 0xfffffffc00fc7947 */ /* 0x000fc0000383ffff */
[----:B------:R-:W-:-:S00]  /*02a0*/  NOP ;  /* 0x0000000000007918 */ /* 0x000fc00000000000 */
        /* <DEDUP_REMOVED lines=13> */
.L_x_1:


//--------------------- .nv.shared.reserved.0     --------------------------
	.section	.nv.shared.reserved.0,"aw",@nobits
	.weak		__nv_reservedSMEM_offset_0_alias
	.size		__nv_reservedSMEM_offset_0_alias, 0, 64
	.other		__nv_reservedSMEM_offset_0_alias,@"STO_CUDA_RESERVED_SHARED STV_DEFAULT"
__nv_reservedSMEM_offset_0_alias:
	.zero		0
	.zero		64


//--------------------- .nv.constant0._Z13jacobi_kernelPdS_S_di --------------------------
	.section	.nv.constant0._Z13jacobi_kernelPdS_S_di,"a",@progbits
	.sectionflags	@""
	.align	4
.nv.constant0._Z13jacobi_kernelPdS_S_di:
	.zero		932


//--------------------- SYMBOLS --------------------------

	.type		.nv.reservedSmem.offset0,@object
	.size		.nv.reservedSmem.offset0,0x4
